//
// Generated by NVIDIA NVVM Compiler
//
// Compiler Build ID: CL-36424714
// Cuda compilation tools, release 13.0, V13.0.88
// Based on NVVM 20.0.0
//

.version 9.0
.target sm_100
.address_size 64

	// .globl	_Z18right_shift_bufferPKiPii

.visible .entry _Z18right_shift_bufferPKiPii(
	.param .u64 .ptr .align 1 _Z18right_shift_bufferPKiPii_param_0,
	.param .u64 .ptr .align 1 _Z18right_shift_bufferPKiPii_param_1,
	.param .u32 _Z18right_shift_bufferPKiPii_param_2
)
{
	.reg .pred 	%p<3>;
	.reg .b32 	%r<10>;
	.reg .b64 	%rd<9>;

	ld.param.u64 	%rd1, [_Z18right_shift_bufferPKiPii_param_0];
	ld.param.u64 	%rd2, [_Z18right_shift_bufferPKiPii_param_1];
	ld.param.u32 	%r4, [_Z18right_shift_bufferPKiPii_param_2];
	mov.u32 	%r5, %ctaid.x;
	mov.u32 	%r6, %ntid.x;
	mov.u32 	%r7, %tid.x;
	mad.lo.s32 	%r1, %r5, %r6, %r7;
	setp.ge.s32 	%p1, %r1, %r4;
	@%p1 bra 	$L__BB0_4;
	setp.eq.s32 	%p2, %r1, 0;
	mov.b32 	%r9, 0;
	@%p2 bra 	$L__BB0_3;
	cvta.to.global.u64 	%rd3, %rd1;
	mul.wide.s32 	%rd4, %r1, 4;
	add.s64 	%rd5, %rd3, %rd4;
	ld.global.u32 	%r9, [%rd5+-4];
$L__BB0_3:
	cvta.to.global.u64 	%rd6, %rd2;
	mul.wide.s32 	%rd7, %r1, 4;
	add.s64 	%rd8, %rd6, %rd7;
	st.global.u32 	[%rd8], %r9;
$L__BB0_4:
	ret;

}


// ===== COMPILED SASS (sm_100) =====

	.target	sm_100

	.elftype	@"ET_EXEC"


//--------------------- .note.nv.tkinfo           --------------------------
	.section	.note.nv.tkinfo,"",@"SHT_NOTE"
	.sectionflags	@"SHF_NOTE_NV_TKINFO"
	.tkinfo
        /*0018*/ 	.word	0x00000002
        /*0030*/ 	.string	""
        /*0030*/ 	.string	"ptxas"
        /*0030*/ 	.string	"Cuda compilation tools, release 13.0, V13.0.88"
        /*0030*/ 	.string	"Build cuda_13.0.r13.0/compiler.36424714_0"
        /*0030*/ 	.string	"-arch sm_100 -m 64 "



//--------------------- .note.nv.cuinfo           --------------------------
	.section	.note.nv.cuinfo,"",@"SHT_NOTE"
	.sectionflags	@"SHF_NOTE_NV_CUINFO"
        /*0018*/ 	.short	0x0002
        /*001a*/ 	.short	0x0064
        /*001c*/ 	.short	0x0082
	.zero		2


//--------------------- .nv.info                  --------------------------
	.section	.nv.info,"",@"SHT_CUDA_INFO"
	.align	4


	//----- nvinfo : EIATTR_REGCOUNT
	.align		4
        /*0000*/ 	.byte	0x04, 0x2f
        /*0002*/ 	.short	(.L_1 - .L_0)
	.align		4
.L_0:
        /*0004*/ 	.word	index@(_Z18right_shift_bufferPKiPii)
        /*0008*/ 	.word	0x0000000a


	//----- nvinfo : EIATTR_FRAME_SIZE
	.align		4
.L_1:
        /*000c*/ 	.byte	0x04, 0x11
        /*000e*/ 	.short	(.L_3 - .L_2)
	.align		4
.L_2:
        /*0010*/ 	.word	index@(_Z18right_shift_bufferPKiPii)
        /*0014*/ 	.word	0x00000000


	//----- nvinfo : EIATTR_MIN_STACK_SIZE
	.align		4
.L_3:
        /*0018*/ 	.byte	0x04, 0x12
        /*001a*/ 	.short	(.L_5 - .L_4)
	.align		4
.L_4:
        /*001c*/ 	.word	index@(_Z18right_shift_bufferPKiPii)
        /*0020*/ 	.word	0x00000000
.L_5:


//--------------------- .nv.compat                --------------------------
	.section	.nv.compat,"",@"SHT_CUDA_COMPAT_INFO"
	.align	4
        /*0000*/ 	.byte	0x02, 0x09, 0x00, 0x00, 0x02, 0x02, 0x01, 0x00, 0x02, 0x05, 0x05, 0x00, 0x03, 0x07, 0x01, 0x01
        /*0010*/ 	.byte	0x02, 0x03, 0x00, 0x00, 0x02, 0x06, 0x01, 0x00, 0x04, 0x0b, 0x08, 0x00, 0x09, 0x00, 0x00, 0x00
        /*0020*/ 	.byte	0x00, 0x00, 0x00, 0x00


//--------------------- .nv.info._Z18right_shift_bufferPKiPii --------------------------
	.section	.nv.info._Z18right_shift_bufferPKiPii,"",@"SHT_CUDA_INFO"
	.sectionflags	@""
	.align	4


	//----- nvinfo : EIATTR_CUDA_API_VERSION
	.align		4
        /*0000*/ 	.byte	0x04, 0x37
        /*0002*/ 	.short	(.L_7 - .L_6)
.L_6:
        /*0004*/ 	.word	0x00000082


	//----- nvinfo : EIATTR_KPARAM_INFO
	.align		4
.L_7:
        /*0008*/ 	.byte	0x04, 0x17
        /*000a*/ 	.short	(.L_9 - .L_8)
.L_8:
        /*000c*/ 	.word	0x00000000
        /*0010*/ 	.short	0x0002
        /*0012*/ 	.short	0x0010
        /*0014*/ 	.byte	0x00, 0xf0, 0x11, 0x00


	//----- nvinfo : EIATTR_KPARAM_INFO
	.align		4
.L_9:
        /*0018*/ 	.byte	0x04, 0x17
        /*001a*/ 	.short	(.L_11 - .L_10)
.L_10:
        /*001c*/ 	.word	0x00000000
        /*0020*/ 	.short	0x0001
        /*0022*/ 	.short	0x0008
        /*0024*/ 	.byte	0x00, 0xf5, 0x21, 0x00


	//----- nvinfo : EIATTR_KPARAM_INFO
	.align		4
.L_11:
        /*0028*/ 	.byte	0x04, 0x17
        /*002a*/ 	.short	(.L_13 - .L_12)
.L_12:
        /*002c*/ 	.word	0x00000000
        /*0030*/ 	.short	0x0000
        /*0032*/ 	.short	0x0000
        /*0034*/ 	.byte	0x00, 0xf5, 0x21, 0x00


	//----- nvinfo : EIATTR_SPARSE_MMA_MASK
	.align		4
.L_13:
        /*0038*/ 	.byte	0x03, 0x50
        /*003a*/ 	.short	0x0000


	//----- nvinfo : EIATTR_MAXREG_COUNT
	.align		4
        /*003c*/ 	.byte	0x03, 0x1b
        /*003e*/ 	.short	0x00ff


	//----- nvinfo : EIATTR_MERCURY_ISA_VERSION
	.align		4
        /*0040*/ 	.byte	0x03, 0x5f
        /*0042*/ 	.short	0x0101


	//----- nvinfo : EIATTR_VRC_CTA_INIT_COUNT
	.align		4
        /*0044*/ 	.byte	0x02, 0x4a
	.zero		1
	.zero		1


	//----- nvinfo : EIATTR_EXIT_INSTR_OFFSETS
	.align		4
        /*0048*/ 	.byte	0x04, 0x1c
        /*004a*/ 	.short	(.L_15 - .L_14)


	//   ....[0]....
.L_14:
        /*004c*/ 	.word	0x00000070


	//   ....[1]....
        /*0050*/ 	.word	0x00000140


	//----- nvinfo : EIATTR_CRS_STACK_SIZE
	.align		4
.L_15:
        /*0054*/ 	.byte	0x04, 0x1e
        /*0056*/ 	.short	(.L_17 - .L_16)
.L_16:
        /*0058*/ 	.word	0x00000000


	//----- nvinfo : EIATTR_CBANK_PARAM_SIZE
	.align		4
.L_17:
        /*005c*/ 	.byte	0x03, 0x19
        /*005e*/ 	.short	0x0014


	//----- nvinfo : EIATTR_PARAM_CBANK
	.align		4
        /*0060*/ 	.byte	0x04, 0x0a
        /*0062*/ 	.short	(.L_19 - .L_18)
	.align		4
.L_18:
        /*0064*/ 	.word	index@(.nv.constant0._Z18right_shift_bufferPKiPii)
        /*0068*/ 	.short	0x0380
        /*006a*/ 	.short	0x0014


	//----- nvinfo : EIATTR_SW_WAR
	.align		4
.L_19:
        /*006c*/ 	.byte	0x04, 0x36
        /*006e*/ 	.short	(.L_21 - .L_20)
.L_20:
        /*0070*/ 	.word	0x00000008
.L_21:


//--------------------- .nv.callgraph             --------------------------
	.section	.nv.callgraph,"",@"SHT_CUDA_CALLGRAPH"
	.align	4
	.sectionentsize	8
	.align		4
        /*0000*/ 	.word	0x00000000
	.align		4
        /*0004*/ 	.word	0xffffffff
	.align		4
        /*0008*/ 	.word	0x00000000
	.align		4
        /*000c*/ 	.word	0xfffffffe
	.align		4
        /*0010*/ 	.word	0x00000000
	.align		4
        /*0014*/ 	.word	0xfffffffd
	.align		4
        /*0018*/ 	.word	0x00000000
	.align		4
        /*001c*/ 	.word	0xfffffffc


//--------------------- .text._Z18right_shift_bufferPKiPii --------------------------
	.section	.text._Z18right_shift_bufferPKiPii,"ax",@progbits
	.align	128
        .global         _Z18right_shift_bufferPKiPii
        .type           _Z18right_shift_bufferPKiPii,@function
        .size           _Z18right_shift_bufferPKiPii,(.L_x_3 - _Z18right_shift_bufferPKiPii)
        .other          _Z18right_shift_bufferPKiPii,@"STO_CUDA_ENTRY STV_DEFAULT"
_Z18right_shift_bufferPKiPii:
.text._Z18right_shift_bufferPKiPii:
[----:B------:R-:W-:Y:S01]  /*0000*/  LDC R1, c[0x0][0x37c] ;  /* 0x0000df00ff017b82 */ /* 0x000fe20000000800 */
[----:B------:R-:W0:Y:S07]  /*0010*/  S2R R0, SR_TID.X ;  /* 0x0000000000007919 */ /* 0x000e2e0000002100 */
[----:B------:R-:W0:Y:S01]  /*0020*/  S2UR UR4, SR_CTAID.X ;  /* 0x00000000000479c3 */ /* 0x000e220000002500 */
[----:B------:R-:W1:Y:S07]  /*0030*/  LDCU UR5, c[0x0][0x390] ;  /* 0x00007200ff0577ac */ /* 0x000e6e0008000800 */
[----:B------:R-:W0:Y:S02]  /*0040*/  LDC R7, c[0x0][0x360] ;  /* 0x0000d800ff077b82 */ /* 0x000e240000000800 */
[----:B0-----:R-:W-:-:S05]  /*0050*/  IMAD R7, R7, UR4, R0 ;  /* 0x0000000407077c24 */ /* 0x001fca000f8e0200 */
[----:B-1----:R-:W-:-:S13]  /*0060*/  ISETP.GE.AND P0, PT, R7, UR5, PT ;  /* 0x0000000507007c0c */ /* 0x002fda000bf06270 */
[----:B------:R-:W-:Y:S05]  /*0070*/  @P0 EXIT ;  /* 0x000000000000094d */ /* 0x000fea0003800000 */
[----:B------:R-:W0:Y:S01]  /*0080*/  LDC.64 R4, c[0x0][0x388] ;  /* 0x0000e200ff047b82 */ /* 0x000e220000000a00 */
[C---:B------:R-:W-:Y:S01]  /*0090*/  ISETP.NE.AND P0, PT, R7.reuse, RZ, PT ;  /* 0x000000ff0700720c */ /* 0x040fe20003f05270 */
[----:B------:R-:W1:Y:S01]  /*00a0*/  LDCU.64 UR4, c[0x0][0x358] ;  /* 0x00006b00ff0477ac */ /* 0x000e620008000a00 */
[----:B------:R-:W-:Y:S01]  /*00b0*/  BSSY.RECONVERGENT B0, `(.L_x_0) ;  /* 0x0000007000007945 */ /* 0x000fe20003800200 */
[----:B------:R-:W-:Y:S02]  /*00c0*/  HFMA2 R3, -RZ, RZ, 0, 0 ;  /* 0x00000000ff037431 */ /* 0x000fe400000001ff */
[----:B0-----:R-:W-:-:S08]  /*00d0*/  IMAD.WIDE R4, R7, 0x4, R4 ;  /* 0x0000000407047825 */ /* 0x001fd000078e0204 */
[----:B-1----:R-:W-:Y:S05]  /*00e0*/  @!P0 BRA `(.L_x_1) ;  /* 0x00000000000c8947 */ /* 0x002fea0003800000 */
[----:B------:R-:W0:Y:S02]  /*00f0*/  LDC.64 R2, c[0x0][0x380] ;  /* 0x0000e000ff027b82 */ /* 0x000e240000000a00 */
[----:B0-----:R-:W-:-:S06]  /*0100*/  IMAD.WIDE R2, R7, 0x4, R2 ;  /* 0x0000000407027825 */ /* 0x001fcc00078e0202 */
[----:B------:R0:W5:Y:S02]  /*0110*/  LDG.E R3, desc[UR4][R2.64+-0x4] ;  /* 0xfffffc0402037981 */ /* 0x000164000c1e1900 */
.L_x_1:
[----:B------:R-:W-:Y:S05]  /*0120*/  BSYNC.RECONVERGENT B0 ;  /* 0x0000000000007941 */ /* 0x000fea0003800200 */
.L_x_0:
[----:B-----5:R-:W-:Y:S01]  /*0130*/  STG.E desc[UR4][R4.64], R3 ;  /* 0x0000000304007986 */ /* 0x020fe2000c101904 */
[----:B------:R-:W-:Y:S05]  /*0140*/  EXIT ;  /* 0x000000000000794d */ /* 0x000fea0003800000 */
.L_x_2:
[----:B------:R-:W-:-:S00]  /*0150*/  BRA `(.L_x_2) ;  /* 0xfffffffc00fc7947 */ /* 0x000fc0000383ffff */
[----:B------:R-:W-:-:S00]  /*0160*/  NOP ;  /* 0x0000000000007918 */ /* 0x000fc00000000000 */
        /* <DEDUP_REMOVED lines=9> */
.L_x_3:


//--------------------- .nv.shared.reserved.0     --------------------------
	.section	.nv.shared.reserved.0,"aw",@nobits
	.weak		__nv_reservedSMEM_offset_0_alias
	.size		__nv_reservedSMEM_offset_0_alias, 0, 64
	.other		__nv_reservedSMEM_offset_0_alias,@"STO_CUDA_RESERVED_SHARED STV_DEFAULT"
__nv_reservedSMEM_offset_0_alias:
	.zero		0
	.zero		64


//--------------------- .nv.constant0._Z18right_shift_bufferPKiPii --------------------------
	.section	.nv.constant0._Z18right_shift_bufferPKiPii,"a",@progbits
	.sectionflags	@""
	.align	4
.nv.constant0._Z18right_shift_bufferPKiPii:
	.zero		916


//--------------------- SYMBOLS --------------------------

	.type		.nv.reservedSmem.offset0,@object
	.size		.nv.reservedSmem.offset0,0x4
